//
// Generated by NVIDIA NVVM Compiler
//
// Compiler Build ID: CL-36424714
// Cuda compilation tools, release 13.0, V13.0.88
// Based on NVVM 20.0.0
//

.version 9.0
.target sm_100
.address_size 64

	// .globl	_Z22computeSumUsingFormulaPi

.visible .entry _Z22computeSumUsingFormulaPi(
	.param .u64 .ptr .align 1 _Z22computeSumUsingFormulaPi_param_0
)
{
	.reg .pred 	%p<2>;
	.reg .b32 	%r<3>;
	.reg .b64 	%rd<3>;

	ld.param.u64 	%rd1, [_Z22computeSumUsingFormulaPi_param_0];
	mov.u32 	%r1, %tid.x;
	setp.ne.s32 	%p1, %r1, 0;
	@%p1 bra 	$L__BB0_2;
	cvta.to.global.u64 	%rd2, %rd1;
	mov.b32 	%r2, 524800;
	st.global.u32 	[%rd2], %r2;
$L__BB0_2:
	ret;

}


// ===== COMPILED SASS (sm_100) =====

	.target	sm_100

	.elftype	@"ET_EXEC"


//--------------------- .note.nv.tkinfo           --------------------------
	.section	.note.nv.tkinfo,"",@"SHT_NOTE"
	.sectionflags	@"SHF_NOTE_NV_TKINFO"
	.tkinfo
        /*0018*/ 	.word	0x00000002
        /*0030*/ 	.string	""
        /*0030*/ 	.string	"ptxas"
        /*0030*/ 	.string	"Cuda compilation tools, release 13.0, V13.0.88"
        /*0030*/ 	.string	"Build cuda_13.0.r13.0/compiler.36424714_0"
        /*0030*/ 	.string	"-arch sm_100 -m 64 "



//--------------------- .note.nv.cuinfo           --------------------------
	.section	.note.nv.cuinfo,"",@"SHT_NOTE"
	.sectionflags	@"SHF_NOTE_NV_CUINFO"
        /*0018*/ 	.short	0x0002
        /*001a*/ 	.short	0x0064
        /*001c*/ 	.short	0x0082
	.zero		2


//--------------------- .nv.info                  --------------------------
	.section	.nv.info,"",@"SHT_CUDA_INFO"
	.align	4


	//----- nvinfo : EIATTR_REGCOUNT
	.align		4
        /*0000*/ 	.byte	0x04, 0x2f
        /*0002*/ 	.short	(.L_1 - .L_0)
	.align		4
.L_0:
        /*0004*/ 	.word	index@(_Z22computeSumUsingFormulaPi)
        /*0008*/ 	.word	0x00000008


	//----- nvinfo : EIATTR_FRAME_SIZE
	.align		4
.L_1:
        /*000c*/ 	.byte	0x04, 0x11
        /*000e*/ 	.short	(.L_3 - .L_2)
	.align		4
.L_2:
        /*0010*/ 	.word	index@(_Z22computeSumUsingFormulaPi)
        /*0014*/ 	.word	0x00000000


	//----- nvinfo : EIATTR_MIN_STACK_SIZE
	.align		4
.L_3:
        /*0018*/ 	.byte	0x04, 0x12
        /*001a*/ 	.short	(.L_5 - .L_4)
	.align		4
.L_4:
        /*001c*/ 	.word	index@(_Z22computeSumUsingFormulaPi)
        /*0020*/ 	.word	0x00000000
.L_5:


//--------------------- .nv.compat                --------------------------
	.section	.nv.compat,"",@"SHT_CUDA_COMPAT_INFO"
	.align	4
        /*0000*/ 	.byte	0x02, 0x09, 0x00, 0x00, 0x02, 0x02, 0x01, 0x00, 0x02, 0x05, 0x05, 0x00, 0x03, 0x07, 0x01, 0x01
        /*0010*/ 	.byte	0x02, 0x03, 0x00, 0x00, 0x02, 0x06, 0x01, 0x00, 0x04, 0x0b, 0x08, 0x00, 0x09, 0x00, 0x00, 0x00
        /*0020*/ 	.byte	0x00, 0x00, 0x00, 0x00


//--------------------- .nv.info._Z22computeSumUsingFormulaPi --------------------------
	.section	.nv.info._Z22computeSumUsingFormulaPi,"",@"SHT_CUDA_INFO"
	.sectionflags	@""
	.align	4


	//----- nvinfo : EIATTR_CUDA_API_VERSION
	.align		4
        /*0000*/ 	.byte	0x04, 0x37
        /*0002*/ 	.short	(.L_7 - .L_6)
.L_6:
        /*0004*/ 	.word	0x00000082


	//----- nvinfo : EIATTR_KPARAM_INFO
	.align		4
.L_7:
        /*0008*/ 	.byte	0x04, 0x17
        /*000a*/ 	.short	(.L_9 - .L_8)
.L_8:
        /*000c*/ 	.word	0x00000000
        /*0010*/ 	.short	0x0000
        /*0012*/ 	.short	0x0000
        /*0014*/ 	.byte	0x00, 0xf5, 0x21, 0x00


	//----- nvinfo : EIATTR_SPARSE_MMA_MASK
	.align		4
.L_9:
        /*0018*/ 	.byte	0x03, 0x50
        /*001a*/ 	.short	0x0000


	//----- nvinfo : EIATTR_MAXREG_COUNT
	.align		4
        /*001c*/ 	.byte	0x03, 0x1b
        /*001e*/ 	.short	0x00ff


	//----- nvinfo : EIATTR_MERCURY_ISA_VERSION
	.align		4
        /*0020*/ 	.byte	0x03, 0x5f
        /*0022*/ 	.short	0x0101


	//----- nvinfo : EIATTR_VRC_CTA_INIT_COUNT
	.align		4
        /*0024*/ 	.byte	0x02, 0x4a
	.zero		1
	.zero		1


	//----- nvinfo : EIATTR_EXIT_INSTR_OFFSETS
	.align		4
        /*0028*/ 	.byte	0x04, 0x1c
        /*002a*/ 	.short	(.L_11 - .L_10)


	//   ....[0]....
.L_10:
        /*002c*/ 	.word	0x00000030


	//   ....[1]....
        /*0030*/ 	.word	0x00000080


	//----- nvinfo : EIATTR_CBANK_PARAM_SIZE
	.align		4
.L_11:
        /*0034*/ 	.byte	0x03, 0x19
        /*0036*/ 	.short	0x0008


	//----- nvinfo : EIATTR_PARAM_CBANK
	.align		4
        /*0038*/ 	.byte	0x04, 0x0a
        /*003a*/ 	.short	(.L_13 - .L_12)
	.align		4
.L_12:
        /*003c*/ 	.word	index@(.nv.constant0._Z22computeSumUsingFormulaPi)
        /*0040*/ 	.short	0x0380
        /*0042*/ 	.short	0x0008


	//----- nvinfo : EIATTR_SW_WAR
	.align		4
.L_13:
        /*0044*/ 	.byte	0x04, 0x36
        /*0046*/ 	.short	(.L_15 - .L_14)
.L_14:
        /*0048*/ 	.word	0x00000008
.L_15:


//--------------------- .nv.callgraph             --------------------------
	.section	.nv.callgraph,"",@"SHT_CUDA_CALLGRAPH"
	.align	4
	.sectionentsize	8
	.align		4
        /*0000*/ 	.word	0x00000000
	.align		4
        /*0004*/ 	.word	0xffffffff
	.align		4
        /*0008*/ 	.word	0x00000000
	.align		4
        /*000c*/ 	.word	0xfffffffe
	.align		4
        /*0010*/ 	.word	0x00000000
	.align		4
        /*0014*/ 	.word	0xfffffffd
	.align		4
        /*0018*/ 	.word	0x00000000
	.align		4
        /*001c*/ 	.word	0xfffffffc


//--------------------- .text._Z22computeSumUsingFormulaPi --------------------------
	.section	.text._Z22computeSumUsingFormulaPi,"ax",@progbits
	.align	128
        .global         _Z22computeSumUsingFormulaPi
        .type           _Z22computeSumUsingFormulaPi,@function
        .size           _Z22computeSumUsingFormulaPi,(.L_x_1 - _Z22computeSumUsingFormulaPi)
        .other          _Z22computeSumUsingFormulaPi,@"STO_CUDA_ENTRY STV_DEFAULT"
_Z22computeSumUsingFormulaPi:
.text._Z22computeSumUsingFormulaPi:
[----:B------:R-:W-:Y:S01]  /*0000*/  LDC R1, c[0x0][0x37c] ;  /* 0x0000df00ff017b82 */ /* 0x000fe20000000800 */
[----:B------:R-:W0:Y:S02]  /*0010*/  S2R R0, SR_TID.X ;  /* 0x0000000000007919 */ /* 0x000e240000002100 */
[----:B0-----:R-:W-:-:S13]  /*0020*/  ISETP.NE.AND P0, PT, R0, RZ, PT ;  /* 0x000000ff0000720c */ /* 0x001fda0003f05270 */
[----:B------:R-:W-:Y:S05]  /*0030*/  @P0 EXIT ;  /* 0x000000000000094d */ /* 0x000fea0003800000 */
[----:B------:R-:W0:Y:S01]  /*0040*/  LDC.64 R2, c[0x0][0x380] ;  /* 0x0000e000ff027b82 */ /* 0x000e220000000a00 */
[----:B------:R-:W0:Y:S01]  /*0050*/  LDCU.64 UR4, c[0x0][0x358] ;  /* 0x00006b00ff0477ac */ /* 0x000e220008000a00 */
[----:B------:R-:W-:-:S05]  /*0060*/  HFMA2 R5, -RZ, RZ, 4.76837158203125e-07, 3.0517578125e-05 ;  /* 0x00080200ff057431 */ /* 0x000fca00000001ff */
[----:B0-----:R-:W-:Y:S01]  /*0070*/  STG.E desc[UR4][R2.64], R5 ;  /* 0x0000000502007986 */ /* 0x001fe2000c101904 */
[----:B------:R-:W-:Y:S05]  /*0080*/  EXIT ;  /* 0x000000000000794d */ /* 0x000fea0003800000 */
.L_x_0:
[----:B------:R-:W-:-:S00]  /*0090*/  BRA `(.L_x_0) ;  /* 0xfffffffc00fc7947 */ /* 0x000fc0000383ffff */
[----:B------:R-:W-:-:S00]  /*00a0*/  NOP ;  /* 0x0000000000007918 */ /* 0x000fc00000000000 */
        /* <DEDUP_REMOVED lines=13> */
.L_x_1:


//--------------------- .nv.shared.reserved.0     --------------------------
	.section	.nv.shared.reserved.0,"aw",@nobits
	.weak		__nv_reservedSMEM_offset_0_alias
	.size		__nv_reservedSMEM_offset_0_alias, 0, 64
	.other		__nv_reservedSMEM_offset_0_alias,@"STO_CUDA_RESERVED_SHARED STV_DEFAULT"
__nv_reservedSMEM_offset_0_alias:
	.zero		0
	.zero		64


//--------------------- .nv.constant0._Z22computeSumUsingFormulaPi --------------------------
	.section	.nv.constant0._Z22computeSumUsingFormulaPi,"a",@progbits
	.sectionflags	@""
	.align	4
.nv.constant0._Z22computeSumUsingFormulaPi:
	.zero		904


//--------------------- SYMBOLS --------------------------

	.type		.nv.reservedSmem.offset0,@object
	.size		.nv.reservedSmem.offset0,0x4
